//
// Generated by NVIDIA NVVM Compiler
//
// Compiler Build ID: CL-36424714
// Cuda compilation tools, release 13.0, V13.0.88
// Based on NVVM 20.0.0
//

.version 9.0
.target sm_100
.address_size 64

	// .globl	_Z5DevMMPiS_S_i

.visible .entry _Z5DevMMPiS_S_i(
	.param .u64 .ptr .align 1 _Z5DevMMPiS_S_i_param_0,
	.param .u64 .ptr .align 1 _Z5DevMMPiS_S_i_param_1,
	.param .u64 .ptr .align 1 _Z5DevMMPiS_S_i_param_2,
	.param .u32 _Z5DevMMPiS_S_i_param_3
)
{
	.reg .pred 	%p<10>;
	.reg .b32 	%r<107>;
	.reg .b64 	%rd<67>;

	ld.param.u64 	%rd14, [_Z5DevMMPiS_S_i_param_0];
	ld.param.u64 	%rd15, [_Z5DevMMPiS_S_i_param_1];
	ld.param.u32 	%r31, [_Z5DevMMPiS_S_i_param_3];
	cvta.to.global.u64 	%rd1, %rd15;
	cvta.to.global.u64 	%rd2, %rd14;
	mov.u32 	%r32, %ctaid.y;
	mov.u32 	%r33, %ntid.y;
	mov.u32 	%r34, %tid.y;
	mad.lo.s32 	%r35, %r32, %r33, %r34;
	mov.u32 	%r36, %ctaid.x;
	mov.u32 	%r37, %ntid.x;
	mov.u32 	%r38, %tid.x;
	mad.lo.s32 	%r2, %r36, %r37, %r38;
	max.s32 	%r39, %r2, %r35;
	setp.ge.s32 	%p1, %r39, %r31;
	@%p1 bra 	$L__BB0_13;
	mul.lo.s32 	%r3, %r31, %r35;
	and.b32  	%r4, %r31, 7;
	setp.lt.u32 	%p2, %r31, 8;
	mov.b32 	%r101, 0;
	mov.u32 	%r106, %r101;
	@%p2 bra 	$L__BB0_4;
	and.b32  	%r101, %r31, 2147483640;
	neg.s32 	%r95, %r101;
	mul.wide.s32 	%rd16, %r31, 4;
	add.s64 	%rd3, %rd1, %rd16;
	shl.b32 	%r7, %r31, 3;
	mul.wide.s32 	%rd17, %r31, 8;
	add.s64 	%rd4, %rd1, %rd17;
	mul.wide.s32 	%rd18, %r31, 12;
	add.s64 	%rd5, %rd1, %rd18;
	mul.wide.s32 	%rd19, %r31, 16;
	add.s64 	%rd6, %rd1, %rd19;
	mul.wide.s32 	%rd20, %r31, 20;
	add.s64 	%rd7, %rd1, %rd20;
	mul.wide.s32 	%rd21, %r31, 24;
	add.s64 	%rd8, %rd1, %rd21;
	mul.wide.s32 	%rd22, %r31, 28;
	add.s64 	%rd9, %rd1, %rd22;
	mul.wide.u32 	%rd23, %r3, 4;
	add.s64 	%rd24, %rd23, %rd2;
	add.s64 	%rd66, %rd24, 16;
	mov.b32 	%r106, 0;
	mov.u32 	%r94, %r2;
$L__BB0_3:
	.pragma "nounroll";
	mul.wide.s32 	%rd25, %r94, 4;
	add.s64 	%rd26, %rd3, %rd25;
	add.s64 	%rd27, %rd4, %rd25;
	add.s64 	%rd28, %rd5, %rd25;
	add.s64 	%rd29, %rd6, %rd25;
	add.s64 	%rd30, %rd7, %rd25;
	add.s64 	%rd31, %rd8, %rd25;
	add.s64 	%rd32, %rd9, %rd25;
	add.s64 	%rd33, %rd1, %rd25;
	ld.global.u32 	%r43, [%rd66+-16];
	ld.global.u32 	%r44, [%rd33];
	mad.lo.s32 	%r45, %r44, %r43, %r106;
	ld.global.u32 	%r46, [%rd66+-12];
	ld.global.u32 	%r47, [%rd26];
	mad.lo.s32 	%r48, %r47, %r46, %r45;
	ld.global.u32 	%r49, [%rd66+-8];
	ld.global.u32 	%r50, [%rd27];
	mad.lo.s32 	%r51, %r50, %r49, %r48;
	ld.global.u32 	%r52, [%rd66+-4];
	ld.global.u32 	%r53, [%rd28];
	mad.lo.s32 	%r54, %r53, %r52, %r51;
	ld.global.u32 	%r55, [%rd66];
	ld.global.u32 	%r56, [%rd29];
	mad.lo.s32 	%r57, %r56, %r55, %r54;
	ld.global.u32 	%r58, [%rd66+4];
	ld.global.u32 	%r59, [%rd30];
	mad.lo.s32 	%r60, %r59, %r58, %r57;
	ld.global.u32 	%r61, [%rd66+8];
	ld.global.u32 	%r62, [%rd31];
	mad.lo.s32 	%r63, %r62, %r61, %r60;
	ld.global.u32 	%r64, [%rd66+12];
	ld.global.u32 	%r65, [%rd32];
	mad.lo.s32 	%r106, %r65, %r64, %r63;
	add.s32 	%r95, %r95, 8;
	add.s32 	%r94, %r94, %r7;
	add.s64 	%rd66, %rd66, 32;
	setp.ne.s32 	%p3, %r95, 0;
	@%p3 bra 	$L__BB0_3;
$L__BB0_4:
	setp.eq.s32 	%p4, %r4, 0;
	@%p4 bra 	$L__BB0_12;
	and.b32  	%r17, %r31, 3;
	setp.lt.u32 	%p5, %r4, 4;
	@%p5 bra 	$L__BB0_7;
	add.s32 	%r67, %r101, %r3;
	mul.wide.u32 	%rd34, %r67, 4;
	add.s64 	%rd35, %rd2, %rd34;
	ld.global.u32 	%r68, [%rd35];
	mad.lo.s32 	%r69, %r101, %r31, %r2;
	mul.wide.s32 	%rd36, %r69, 4;
	add.s64 	%rd37, %rd1, %rd36;
	ld.global.u32 	%r70, [%rd37];
	mad.lo.s32 	%r71, %r70, %r68, %r106;
	cvt.u64.u32 	%rd38, %r3;
	cvt.u64.u32 	%rd39, %r101;
	add.s64 	%rd40, %rd39, %rd38;
	shl.b64 	%rd41, %rd40, 2;
	add.s64 	%rd42, %rd2, %rd41;
	ld.global.u32 	%r72, [%rd42+4];
	mul.wide.s32 	%rd43, %r31, 4;
	add.s64 	%rd44, %rd37, %rd43;
	ld.global.u32 	%r73, [%rd44];
	mad.lo.s32 	%r74, %r73, %r72, %r71;
	ld.global.u32 	%r75, [%rd42+8];
	add.s64 	%rd45, %rd44, %rd43;
	ld.global.u32 	%r76, [%rd45];
	mad.lo.s32 	%r77, %r76, %r75, %r74;
	ld.global.u32 	%r78, [%rd42+12];
	add.s64 	%rd46, %rd45, %rd43;
	ld.global.u32 	%r79, [%rd46];
	mad.lo.s32 	%r106, %r79, %r78, %r77;
	add.s32 	%r101, %r101, 4;
$L__BB0_7:
	setp.eq.s32 	%p6, %r17, 0;
	@%p6 bra 	$L__BB0_12;
	setp.eq.s32 	%p7, %r17, 1;
	@%p7 bra 	$L__BB0_10;
	add.s32 	%r81, %r101, %r3;
	mul.wide.u32 	%rd47, %r81, 4;
	add.s64 	%rd48, %rd2, %rd47;
	ld.global.u32 	%r82, [%rd48];
	mad.lo.s32 	%r83, %r101, %r31, %r2;
	mul.wide.s32 	%rd49, %r83, 4;
	add.s64 	%rd50, %rd1, %rd49;
	ld.global.u32 	%r84, [%rd50];
	mad.lo.s32 	%r85, %r84, %r82, %r106;
	cvt.u64.u32 	%rd51, %r3;
	cvt.u64.u32 	%rd52, %r101;
	add.s64 	%rd53, %rd52, %rd51;
	shl.b64 	%rd54, %rd53, 2;
	add.s64 	%rd55, %rd2, %rd54;
	ld.global.u32 	%r86, [%rd55+4];
	mul.wide.s32 	%rd56, %r31, 4;
	add.s64 	%rd57, %rd50, %rd56;
	ld.global.u32 	%r87, [%rd57];
	mad.lo.s32 	%r106, %r87, %r86, %r85;
	add.s32 	%r101, %r101, 2;
$L__BB0_10:
	and.b32  	%r88, %r31, 1;
	setp.eq.b32 	%p8, %r88, 1;
	not.pred 	%p9, %p8;
	@%p9 bra 	$L__BB0_12;
	add.s32 	%r89, %r101, %r3;
	mul.wide.u32 	%rd58, %r89, 4;
	add.s64 	%rd59, %rd2, %rd58;
	ld.global.u32 	%r90, [%rd59];
	mad.lo.s32 	%r91, %r101, %r31, %r2;
	mul.wide.s32 	%rd60, %r91, 4;
	add.s64 	%rd61, %rd1, %rd60;
	ld.global.u32 	%r92, [%rd61];
	mad.lo.s32 	%r106, %r92, %r90, %r106;
$L__BB0_12:
	ld.param.u64 	%rd65, [_Z5DevMMPiS_S_i_param_2];
	add.s32 	%r93, %r3, %r2;
	cvta.to.global.u64 	%rd62, %rd65;
	mul.wide.s32 	%rd63, %r93, 4;
	add.s64 	%rd64, %rd62, %rd63;
	st.global.u32 	[%rd64], %r106;
$L__BB0_13:
	ret;

}


// ===== COMPILED SASS (sm_100) =====

	.target	sm_100

	.elftype	@"ET_EXEC"


//--------------------- .note.nv.tkinfo           --------------------------
	.section	.note.nv.tkinfo,"",@"SHT_NOTE"
	.sectionflags	@"SHF_NOTE_NV_TKINFO"
	.tkinfo
        /*0018*/ 	.word	0x00000002
        /*0030*/ 	.string	""
        /*0030*/ 	.string	"ptxas"
        /*0030*/ 	.string	"Cuda compilation tools, release 13.0, V13.0.88"
        /*0030*/ 	.string	"Build cuda_13.0.r13.0/compiler.36424714_0"
        /*0030*/ 	.string	"-arch sm_100 -m 64 "



//--------------------- .note.nv.cuinfo           --------------------------
	.section	.note.nv.cuinfo,"",@"SHT_NOTE"
	.sectionflags	@"SHF_NOTE_NV_CUINFO"
        /*0018*/ 	.short	0x0002
        /*001a*/ 	.short	0x0064
        /*001c*/ 	.short	0x0082
	.zero		2


//--------------------- .nv.info                  --------------------------
	.section	.nv.info,"",@"SHT_CUDA_INFO"
	.align	4


	//----- nvinfo : EIATTR_REGCOUNT
	.align		4
        /*0000*/ 	.byte	0x04, 0x2f
        /*0002*/ 	.short	(.L_1 - .L_0)
	.align		4
.L_0:
        /*0004*/ 	.word	index@(_Z5DevMMPiS_S_i)
        /*0008*/ 	.word	0x0000001e


	//----- nvinfo : EIATTR_FRAME_SIZE
	.align		4
.L_1:
        /*000c*/ 	.byte	0x04, 0x11
        /*000e*/ 	.short	(.L_3 - .L_2)
	.align		4
.L_2:
        /*0010*/ 	.word	index@(_Z5DevMMPiS_S_i)
        /*0014*/ 	.word	0x00000000


	//----- nvinfo : EIATTR_MIN_STACK_SIZE
	.align		4
.L_3:
        /*0018*/ 	.byte	0x04, 0x12
        /*001a*/ 	.short	(.L_5 - .L_4)
	.align		4
.L_4:
        /*001c*/ 	.word	index@(_Z5DevMMPiS_S_i)
        /*0020*/ 	.word	0x00000000
.L_5:


//--------------------- .nv.compat                --------------------------
	.section	.nv.compat,"",@"SHT_CUDA_COMPAT_INFO"
	.align	4
        /*0000*/ 	.byte	0x02, 0x09, 0x00, 0x00, 0x02, 0x02, 0x01, 0x00, 0x02, 0x05, 0x05, 0x00, 0x03, 0x07, 0x01, 0x01
        /*0010*/ 	.byte	0x02, 0x03, 0x00, 0x00, 0x02, 0x06, 0x01, 0x00, 0x04, 0x0b, 0x08, 0x00, 0x09, 0x00, 0x00, 0x00
        /*0020*/ 	.byte	0x00, 0x00, 0x00, 0x00


//--------------------- .nv.info._Z5DevMMPiS_S_i  --------------------------
	.section	.nv.info._Z5DevMMPiS_S_i,"",@"SHT_CUDA_INFO"
	.sectionflags	@""
	.align	4


	//----- nvinfo : EIATTR_CUDA_API_VERSION
	.align		4
        /*0000*/ 	.byte	0x04, 0x37
        /*0002*/ 	.short	(.L_7 - .L_6)
.L_6:
        /*0004*/ 	.word	0x00000082


	//----- nvinfo : EIATTR_KPARAM_INFO
	.align		4
.L_7:
        /*0008*/ 	.byte	0x04, 0x17
        /*000a*/ 	.short	(.L_9 - .L_8)
.L_8:
        /*000c*/ 	.word	0x00000000
        /*0010*/ 	.short	0x0003
        /*0012*/ 	.short	0x0018
        /*0014*/ 	.byte	0x00, 0xf0, 0x11, 0x00


	//----- nvinfo : EIATTR_KPARAM_INFO
	.align		4
.L_9:
        /*0018*/ 	.byte	0x04, 0x17
        /*001a*/ 	.short	(.L_11 - .L_10)
.L_10:
        /*001c*/ 	.word	0x00000000
        /*0020*/ 	.short	0x0002
        /*0022*/ 	.short	0x0010
        /*0024*/ 	.byte	0x00, 0xf5, 0x21, 0x00


	//----- nvinfo : EIATTR_KPARAM_INFO
	.align		4
.L_11:
        /*0028*/ 	.byte	0x04, 0x17
        /*002a*/ 	.short	(.L_13 - .L_12)
.L_12:
        /*002c*/ 	.word	0x00000000
        /*0030*/ 	.short	0x0001
        /*0032*/ 	.short	0x0008
        /*0034*/ 	.byte	0x00, 0xf5, 0x21, 0x00


	//----- nvinfo : EIATTR_KPARAM_INFO
	.align		4
.L_13:
        /*0038*/ 	.byte	0x04, 0x17
        /*003a*/ 	.short	(.L_15 - .L_14)
.L_14:
        /*003c*/ 	.word	0x00000000
        /*0040*/ 	.short	0x0000
        /*0042*/ 	.short	0x0000
        /*0044*/ 	.byte	0x00, 0xf5, 0x21, 0x00


	//----- nvinfo : EIATTR_SPARSE_MMA_MASK
	.align		4
.L_15:
        /*0048*/ 	.byte	0x03, 0x50
        /*004a*/ 	.short	0x0000


	//----- nvinfo : EIATTR_MAXREG_COUNT
	.align		4
        /*004c*/ 	.byte	0x03, 0x1b
        /*004e*/ 	.short	0x00ff


	//----- nvinfo : EIATTR_MERCURY_ISA_VERSION
	.align		4
        /*0050*/ 	.byte	0x03, 0x5f
        /*0052*/ 	.short	0x0101


	//----- nvinfo : EIATTR_VRC_CTA_INIT_COUNT
	.align		4
        /*0054*/ 	.byte	0x02, 0x4a
	.zero		1
	.zero		1


	//----- nvinfo : EIATTR_EXIT_INSTR_OFFSETS
	.align		4
        /*0058*/ 	.byte	0x04, 0x1c
        /*005a*/ 	.short	(.L_17 - .L_16)


	//   ....[0]....
.L_16:
        /*005c*/ 	.word	0x000000c0


	//   ....[1]....
        /*0060*/ 	.word	0x00000a90


	//----- nvinfo : EIATTR_CBANK_PARAM_SIZE
	.align		4
.L_17:
        /*0064*/ 	.byte	0x03, 0x19
        /*0066*/ 	.short	0x001c


	//----- nvinfo : EIATTR_PARAM_CBANK
	.align		4
        /*0068*/ 	.byte	0x04, 0x0a
        /*006a*/ 	.short	(.L_19 - .L_18)
	.align		4
.L_18:
        /*006c*/ 	.word	index@(.nv.constant0._Z5DevMMPiS_S_i)
        /*0070*/ 	.short	0x0380
        /*0072*/ 	.short	0x001c


	//----- nvinfo : EIATTR_SW_WAR
	.align		4
.L_19:
        /*0074*/ 	.byte	0x04, 0x36
        /*0076*/ 	.short	(.L_21 - .L_20)
.L_20:
        /*0078*/ 	.word	0x00000008
.L_21:


//--------------------- .nv.callgraph             --------------------------
	.section	.nv.callgraph,"",@"SHT_CUDA_CALLGRAPH"
	.align	4
	.sectionentsize	8
	.align		4
        /*0000*/ 	.word	0x00000000
	.align		4
        /*0004*/ 	.word	0xffffffff
	.align		4
        /*0008*/ 	.word	0x00000000
	.align		4
        /*000c*/ 	.word	0xfffffffe
	.align		4
        /*0010*/ 	.word	0x00000000
	.align		4
        /*0014*/ 	.word	0xfffffffd
	.align		4
        /*0018*/ 	.word	0x00000000
	.align		4
        /*001c*/ 	.word	0xfffffffc


//--------------------- .text._Z5DevMMPiS_S_i     --------------------------
	.section	.text._Z5DevMMPiS_S_i,"ax",@progbits
	.align	128
        .global         _Z5DevMMPiS_S_i
        .type           _Z5DevMMPiS_S_i,@function
        .size           _Z5DevMMPiS_S_i,(.L_x_5 - _Z5DevMMPiS_S_i)
        .other          _Z5DevMMPiS_S_i,@"STO_CUDA_ENTRY STV_DEFAULT"
_Z5DevMMPiS_S_i:
.text._Z5DevMMPiS_S_i:
[----:B------:R-:W-:Y:S01]  /*0000*/  LDC R1, c[0x0][0x37c] ;  /* 0x0000df00ff017b82 */ /* 0x000fe20000000800 */
[----:B------:R-:W0:Y:S07]  /*0010*/  S2R R0, SR_TID.Y ;  /* 0x0000000000007919 */ /* 0x000e2e0000002200 */
[----:B------:R-:W0:Y:S01]  /*0020*/  S2UR UR4, SR_CTAID.Y ;  /* 0x00000000000479c3 */ /* 0x000e220000002600 */
[----:B------:R-:W1:Y:S01]  /*0030*/  LDCU UR20, c[0x0][0x398] ;  /* 0x00007300ff1477ac */ /* 0x000e620008000800 */
[----:B------:R-:W2:Y:S06]  /*0040*/  S2R R3, SR_TID.X ;  /* 0x0000000000037919 */ /* 0x000eac0000002100 */
[----:B------:R-:W0:Y:S08]  /*0050*/  LDC R13, c[0x0][0x364] ;  /* 0x0000d900ff0d7b82 */ /* 0x000e300000000800 */
[----:B------:R-:W2:Y:S08]  /*0060*/  S2UR UR5, SR_CTAID.X ;  /* 0x00000000000579c3 */ /* 0x000eb00000002500 */
[----:B------:R-:W2:Y:S01]  /*0070*/  LDC R2, c[0x0][0x360] ;  /* 0x0000d800ff027b82 */ /* 0x000ea20000000800 */
[----:B0-----:R-:W-:-:S02]  /*0080*/  IMAD R13, R13, UR4, R0 ;  /* 0x000000040d0d7c24 */ /* 0x001fc4000f8e0200 */
[----:B--2---:R-:W-:-:S05]  /*0090*/  IMAD R0, R2, UR5, R3 ;  /* 0x0000000502007c24 */ /* 0x004fca000f8e0203 */
[----:B------:R-:W-:-:S04]  /*00a0*/  VIMNMX R2, PT, PT, R13, R0, !PT ;  /* 0x000000000d027248 */ /* 0x000fc80007fe0100 */
[----:B-1----:R-:W-:-:S13]  /*00b0*/  ISETP.GE.AND P0, PT, R2, UR20, PT ;  /* 0x0000001402007c0c */ /* 0x002fda000bf06270 */
[----:B------:R-:W-:Y:S05]  /*00c0*/  @P0 EXIT ;  /* 0x000000000000094d */ /* 0x000fea0003800000 */
[----:B------:R-:W-:Y:S01]  /*00d0*/  UISETP.GE.U32.AND UP0, UPT, UR20, 0x8, UPT ;  /* 0x000000081400788c */ /* 0x000fe2000bf06070 */
[----:B------:R-:W-:Y:S02]  /*00e0*/  HFMA2 R12, -RZ, RZ, 0, 0 ;  /* 0x00000000ff0c7431 */ /* 0x000fe400000001ff */
[----:B------:R-:W-:Y:S01]  /*00f0*/  IMAD R13, R13, UR20, RZ ;  /* 0x000000140d0d7c24 */ /* 0x000fe2000f8e02ff */
[----:B------:R-:W-:Y:S01]  /*0100*/  UMOV UR4, URZ ;  /* 0x000000ff00047c82 */ /* 0x000fe20008000000 */
[----:B------:R-:W0:Y:S04]  /*0110*/  LDCU.64 UR18, c[0x0][0x358] ;  /* 0x00006b00ff1277ac */ /* 0x000e280008000a00 */
[----:B------:R-:W-:Y:S05]  /*0120*/  BRA.U !UP0, `(.L_x_0) ;  /* 0x0000000508047547 */ /* 0x000fea000b800000 */
[----:B------:R-:W1:Y:S01]  /*0130*/  LDCU.128 UR24, c[0x0][0x380] ;  /* 0x00007000ff1877ac */ /* 0x000e620008000c00 */
[----:B------:R-:W-:Y:S02]  /*0140*/  MOV R12, RZ ;  /* 0x000000ff000c7202 */ /* 0x000fe40000000f00 */
[----:B------:R-:W-:Y:S01]  /*0150*/  MOV R14, R0 ;  /* 0x00000000000e7202 */ /* 0x000fe20000000f00 */
[----:B------:R-:W-:-:S04]  /*0160*/  ULOP3.LUT UR4, UR20, 0x7ffffff8, URZ, 0xc0, !UPT ;  /* 0x7ffffff814047892 */ /* 0x000fc8000f8ec0ff */
[----:B------:R-:W-:Y:S01]  /*0170*/  UIADD3 UR5, UPT, UPT, -UR4, URZ, URZ ;  /* 0x000000ff04057290 */ /* 0x000fe2000fffe1ff */
[----:B-1----:R-:W-:Y:S01]  /*0180*/  MOV R2, UR24 ;  /* 0x0000001800027c02 */ /* 0x002fe20008000f00 */
[----:B------:R-:W-:Y:S01]  /*0190*/  UIMAD.WIDE UR6, UR20, 0x8, UR26 ;  /* 0x00000008140678a5 */ /* 0x000fe2000f8e021a */
[----:B------:R-:W-:Y:S01]  /*01a0*/  MOV R3, UR25 ;  /* 0x0000001900037c02 */ /* 0x000fe20008000f00 */
[----:B------:R-:W-:Y:S02]  /*01b0*/  UIMAD.WIDE UR8, UR20, 0xc, UR26 ;  /* 0x0000000c140878a5 */ /* 0x000fe4000f8e021a */
[----:B------:R-:W-:Y:S01]  /*01c0*/  UIMAD.WIDE UR10, UR20, 0x10, UR26 ;  /* 0x00000010140a78a5 */ /* 0x000fe2000f8e021a */
[----:B------:R-:W-:Y:S01]  /*01d0*/  IMAD.WIDE.U32 R2, R13, 0x4, R2 ;  /* 0x000000040d027825 */ /* 0x000fe200078e0002 */
[----:B------:R-:W-:Y:S02]  /*01e0*/  UIMAD.WIDE UR12, UR20, 0x14, UR26 ;  /* 0x00000014140c78a5 */ /* 0x000fe4000f8e021a */
[----:B------:R-:W-:Y:S01]  /*01f0*/  UIMAD.WIDE UR14, UR20, 0x18, UR26 ;  /* 0x00000018140e78a5 */ /* 0x000fe2000f8e021a */
[----:B------:R-:W-:Y:S01]  /*0200*/  IADD3 R2, P0, PT, R2, 0x10, RZ ;  /* 0x0000001002027810 */ /* 0x000fe20007f1e0ff */
[----:B------:R-:W-:-:S03]  /*0210*/  UIMAD.WIDE UR16, UR20, 0x1c, UR26 ;  /* 0x0000001c141078a5 */ /* 0x000fc6000f8e021a */
[----:B------:R-:W-:-:S09]  /*0220*/  IADD3.X R3, PT, PT, RZ, R3, RZ, P0, !PT ;  /* 0x00000003ff037210 */ /* 0x000fd200007fe4ff */
.L_x_1:
[----:B------:R-:W-:Y:S01]  /*0230*/  UIMAD.WIDE UR22, UR20, 0x4, UR26 ;  /* 0x00000004141678a5 */ /* 0x000fe2000f8e021a */
[----:B------:R-:W-:Y:S02]  /*0240*/  IMAD.MOV.U32 R23, RZ, RZ, 0x4 ;  /* 0x00000004ff177424 */ /* 0x000fe400078e00ff */
[----:B------:R-:W-:Y:S01]  /*0250*/  HFMA2 R11, -RZ, RZ, 0, 2.384185791015625e-07 ;  /* 0x00000004ff0b7431 */ /* 0x000fe200000001ff */
[----:B------:R-:W-:Y:S01]  /*0260*/  MOV R25, 0x4 ;  /* 0x0000000400197802 */ /* 0x000fe20000000f00 */
[----:B0-----:R-:W2:Y:S01]  /*0270*/  LDG.E R21, desc[UR18][R2.64+-0x10] ;  /* 0xfffff01202157981 */ /* 0x001ea2000c1e1900 */
[C---:B------:R-:W-:Y:S01]  /*0280*/  IMAD.WIDE R22, R14.reuse, R23, UR26 ;  /* 0x0000001a0e167e25 */ /* 0x040fe2000f8e0217 */
[----:B------:R-:W-:Y:S02]  /*0290*/  MOV R8, UR22 ;  /* 0x0000001600087c02 */ /* 0x000fe40008000f00 */
[----:B------:R-:W-:Y:S01]  /*02a0*/  MOV R9, UR23 ;  /* 0x0000001700097c02 */ /* 0x000fe20008000f00 */
[----:B------:R-:W3:Y:S02]  /*02b0*/  LDG.E R19, desc[UR18][R2.64+-0xc] ;  /* 0xfffff41202137981 */ /* 0x000ee4000c1e1900 */
[----:B------:R-:W-:-:S02]  /*02c0*/  IMAD.WIDE R8, R14, 0x4, R8 ;  /* 0x000000040e087825 */ /* 0x000fc400078e0208 */
[----:B------:R-:W2:Y:S01]  /*02d0*/  LDG.E R22, desc[UR18][R22.64] ;  /* 0x0000001216167981 */ /* 0x000ea2000c1e1900 */
[----:B------:R-:W-:Y:S01]  /*02e0*/  MOV R5, 0x4 ;  /* 0x0000000400057802 */ /* 0x000fe20000000f00 */
[C---:B------:R-:W-:Y:S02]  /*02f0*/  IMAD.WIDE R24, R14.reuse, R25, UR6 ;  /* 0x000000060e187e25 */ /* 0x040fe4000f8e0219 */
[----:B------:R0:W3:Y:S02]  /*0300*/  LDG.E R20, desc[UR18][R8.64] ;  /* 0x0000001208147981 */ /* 0x0000e4000c1e1900 */
[----:B------:R-:W-:Y:S02]  /*0310*/  IMAD.WIDE R10, R14, R11, UR8 ;  /* 0x000000080e0a7e25 */ /* 0x000fe4000f8e020b */
[----:B------:R-:W4:Y:S04]  /*0320*/  LDG.E R18, desc[UR18][R24.64] ;  /* 0x0000001218127981 */ /* 0x000f28000c1e1900 */
[----:B------:R-:W4:Y:S01]  /*0330*/  LDG.E R17, desc[UR18][R2.64+-0x8] ;  /* 0xfffff81202117981 */ /* 0x000f22000c1e1900 */
[----:B0-----:R-:W-:-:S02]  /*0340*/  HFMA2 R9, -RZ, RZ, 0, 2.384185791015625e-07 ;  /* 0x00000004ff097431 */ /* 0x001fc400000001ff */
[----:B------:R-:W-:Y:S01]  /*0350*/  IMAD.MOV.U32 R7, RZ, RZ, 0x4 ;  /* 0x00000004ff077424 */ /* 0x000fe200078e00ff */
[----:B------:R0:W5:Y:S01]  /*0360*/  LDG.E R16, desc[UR18][R10.64] ;  /* 0x000000120a107981 */ /* 0x000162000c1e1900 */
[----:B------:R-:W-:-:S03]  /*0370*/  IMAD.WIDE R4, R14, R5, UR10 ;  /* 0x0000000a0e047e25 */ /* 0x000fc6000f8e0205 */
[----:B------:R-:W5:Y:S01]  /*0380*/  LDG.E R15, desc[UR18][R2.64+-0x4] ;  /* 0xfffffc12020f7981 */ /* 0x000f62000c1e1900 */
[C---:B------:R-:W-:Y:S01]  /*0390*/  IMAD.WIDE R6, R14.reuse, R7, UR12 ;  /* 0x0000000c0e067e25 */ /* 0x040fe2000f8e0207 */
[----:B------:R-:W-:Y:S02]  /*03a0*/  MOV R27, 0x4 ;  /* 0x00000004001b7802 */ /* 0x000fe40000000f00 */
[----:B------:R1:W5:Y:S01]  /*03b0*/  LDG.E R4, desc[UR18][R4.64] ;  /* 0x0000001204047981 */ /* 0x000362000c1e1900 */
[----:B------:R-:W-:-:S03]  /*03c0*/  IMAD.WIDE R8, R14, R9, UR14 ;  /* 0x0000000e0e087e25 */ /* 0x000fc6000f8e0209 */
[----:B------:R-:W5:Y:S01]  /*03d0*/  LDG.E R23, desc[UR18][R2.64] ;  /* 0x0000001202177981 */ /* 0x000f62000c1e1900 */
[----:B0-----:R-:W-:-:S03]  /*03e0*/  IMAD.WIDE R10, R14, R27, UR16 ;  /* 0x000000100e0a7e25 */ /* 0x001fc6000f8e021b */
[----:B------:R-:W5:Y:S04]  /*03f0*/  LDG.E R7, desc[UR18][R6.64] ;  /* 0x0000001206077981 */ /* 0x000f68000c1e1900 */
[----:B------:R-:W5:Y:S04]  /*0400*/  LDG.E R24, desc[UR18][R2.64+0x4] ;  /* 0x0000041202187981 */ /* 0x000f68000c1e1900 */
[----:B------:R-:W5:Y:S04]  /*0410*/  LDG.E R8, desc[UR18][R8.64] ;  /* 0x0000001208087981 */ /* 0x000f68000c1e1900 */
[----:B------:R-:W5:Y:S04]  /*0420*/  LDG.E R25, desc[UR18][R2.64+0x8] ;  /* 0x0000081202197981 */ /* 0x000f68000c1e1900 */
[----:B------:R-:W5:Y:S04]  /*0430*/  LDG.E R10, desc[UR18][R10.64] ;  /* 0x000000120a0a7981 */ /* 0x000f68000c1e1900 */
[----:B------:R0:W5:Y:S01]  /*0440*/  LDG.E R27, desc[UR18][R2.64+0xc] ;  /* 0x00000c12021b7981 */ /* 0x000162000c1e1900 */
[----:B------:R-:W-:-:S04]  /*0450*/  UIADD3 UR5, UPT, UPT, UR5, 0x8, URZ ;  /* 0x0000000805057890 */ /* 0x000fc8000fffe0ff */
[----:B------:R-:W-:Y:S01]  /*0460*/  UISETP.NE.AND UP0, UPT, UR5, URZ, UPT ;  /* 0x000000ff0500728c */ /* 0x000fe2000bf05270 */
[----:B-1----:R-:W-:Y:S02]  /*0470*/  MOV R5, UR20 ;  /* 0x0000001400057c02 */ /* 0x002fe40008000f00 */
[----:B0-----:R-:W-:Y:S02]  /*0480*/  IADD3 R2, P0, PT, R2, 0x20, RZ ;  /* 0x0000002002027810 */ /* 0x001fe40007f1e0ff */
[----:B------:R-:W-:Y:S02]  /*0490*/  LEA R14, R5, R14, 0x3 ;  /* 0x0000000e050e7211 */ /* 0x000fe400078e18ff */
[----:B------:R-:W-:Y:S01]  /*04a0*/  IADD3.X R3, PT, PT, RZ, R3, RZ, P0, !PT ;  /* 0x00000003ff037210 */ /* 0x000fe200007fe4ff */
[----:B--2---:R-:W-:-:S04]  /*04b0*/  IMAD R21, R21, R22, R12 ;  /* 0x0000001615157224 */ /* 0x004fc800078e020c */
[----:B---3--:R-:W-:-:S04]  /*04c0*/  IMAD R19, R19, R20, R21 ;  /* 0x0000001413137224 */ /* 0x008fc800078e0215 */
[----:B----4-:R-:W-:-:S04]  /*04d0*/  IMAD R17, R17, R18, R19 ;  /* 0x0000001211117224 */ /* 0x010fc800078e0213 */
[----:B-----5:R-:W-:-:S04]  /*04e0*/  IMAD R15, R15, R16, R17 ;  /* 0x000000100f0f7224 */ /* 0x020fc800078e0211 */
[----:B------:R-:W-:-:S04]  /*04f0*/  IMAD R4, R23, R4, R15 ;  /* 0x0000000417047224 */ /* 0x000fc800078e020f */
[----:B------:R-:W-:-:S04]  /*0500*/  IMAD R4, R24, R7, R4 ;  /* 0x0000000718047224 */ /* 0x000fc800078e0204 */
[----:B------:R-:W-:-:S04]  /*0510*/  IMAD R4, R25, R8, R4 ;  /* 0x0000000819047224 */ /* 0x000fc800078e0204 */
[----:B------:R-:W-:Y:S01]  /*0520*/  IMAD R12, R27, R10, R4 ;  /* 0x0000000a1b0c7224 */ /* 0x000fe200078e0204 */
[----:B------:R-:W-:Y:S06]  /*0530*/  BRA.U UP0, `(.L_x_1) ;  /* 0xfffffffd003c7547 */ /* 0x000fec000b83ffff */
.L_x_0:
[----:B------:R-:W-:-:S04]  /*0540*/  ULOP3.LUT UR6, UR20, 0x7, URZ, 0xc0, !UPT ;  /* 0x0000000714067892 */ /* 0x000fc8000f8ec0ff */
[----:B------:R-:W-:-:S09]  /*0550*/  UISETP.NE.AND UP0, UPT, UR6, URZ, UPT ;  /* 0x000000ff0600728c */ /* 0x000fd2000bf05270 */
[----:B------:R-:W-:Y:S05]  /*0560*/  BRA.U !UP0, `(.L_x_2) ;  /* 0x0000000508387547 */ /* 0x000fea000b800000 */
[----:B------:R-:W-:Y:S02]  /*0570*/  UISETP.GE.U32.AND UP0, UPT, UR6, 0x4, UPT ;  /* 0x000000040600788c */ /* 0x000fe4000bf06070 */
[----:B------:R-:W-:-:S04]  /*0580*/  ULOP3.LUT UR5, UR20, 0x3, URZ, 0xc0, !UPT ;  /* 0x0000000314057892 */ /* 0x000fc8000f8ec0ff */
[----:B------:R-:W-:-:S03]  /*0590*/  UISETP.NE.AND UP1, UPT, UR5, URZ, UPT ;  /* 0x000000ff0500728c */ /* 0x000fc6000bf25270 */
[----:B------:R-:W-:Y:S08]  /*05a0*/  BRA.U !UP0, `(.L_x_3) ;  /* 0x00000001087c7547 */ /* 0x000ff0000b800000 */
[----:B------:R-:W1:Y:S01]  /*05b0*/  LDC.64 R6, c[0x0][0x388] ;  /* 0x0000e200ff067b82 */ /* 0x000e620000000a00 */
[----:B------:R-:W2:Y:S01]  /*05c0*/  LDCU.64 UR6, c[0x0][0x380] ;  /* 0x00007000ff0677ac */ /* 0x000ea20008000a00 */
[----:B------:R-:W-:Y:S01]  /*05d0*/  IMAD.U32 R9, RZ, RZ, UR4 ;  /* 0x00000004ff097e24 */ /* 0x000fe2000f8e00ff */
[C---:B------:R-:W-:Y:S02]  /*05e0*/  IADD3 R3, PT, PT, R13.reuse, UR4, RZ ;  /* 0x000000040d037c10 */ /* 0x040fe4000fffe0ff */
[----:B------:R-:W-:Y:S01]  /*05f0*/  IADD3 R10, P0, PT, R13, UR4, RZ ;  /* 0x000000040d0a7c10 */ /* 0x000fe2000ff1e0ff */
[----:B------:R-:W-:Y:S01]  /*0600*/  IMAD R9, R9, UR20, R0 ;  /* 0x0000001409097c24 */ /* 0x000fe2000f8e0200 */
[----:B------:R-:W-:Y:S01]  /*0610*/  MOV R11, UR20 ;  /* 0x00000014000b7c02 */ /* 0x000fe20008000f00 */
[----:B------:R-:W3:Y:S01]  /*0620*/  LDC.64 R4, c[0x0][0x380] ;  /* 0x0000e000ff047b82 */ /* 0x000ee20000000a00 */
[----:B------:R-:W-:Y:S01]  /*0630*/  MOV R15, UR20 ;  /* 0x00000014000f7c02 */ /* 0x000fe20008000f00 */
[----:B-1----:R-:W-:Y:S01]  /*0640*/  IMAD.WIDE R6, R9, 0x4, R6 ;  /* 0x0000000409067825 */ /* 0x002fe200078e0206 */
[----:B------:R-:W-:-:S05]  /*0650*/  MOV R9, UR20 ;  /* 0x0000001400097c02 */ /* 0x000fca0008000f00 */
[----:B------:R-:W-:Y:S02]  /*0660*/  IMAD.WIDE R8, R9, 0x4, R6 ;  /* 0x0000000409087825 */ /* 0x000fe400078e0206 */
[----:B0-----:R-:W4:Y:S02]  /*0670*/  LDG.E R6, desc[UR18][R6.64] ;  /* 0x0000001206067981 */ /* 0x001f24000c1e1900 */
[----:B---3--:R-:W-:Y:S01]  /*0680*/  IMAD.WIDE.U32 R4, R3, 0x4, R4 ;  /* 0x0000000403047825 */ /* 0x008fe200078e0004 */
[----:B------:R-:W-:Y:S01]  /*0690*/  IADD3.X R3, PT, PT, RZ, RZ, RZ, P0, !PT ;  /* 0x000000ffff037210 */ /* 0x000fe200007fe4ff */
[----:B------:R-:W3:Y:S01]  /*06a0*/  LDG.E R17, desc[UR18][R8.64] ;  /* 0x0000001208117981 */ /* 0x000ee2000c1e1900 */
[----:B--2---:R-:W-:-:S03]  /*06b0*/  LEA R2, P0, R10, UR6, 0x2 ;  /* 0x000000060a027c11 */ /* 0x004fc6000f8010ff */
[----:B------:R-:W4:Y:S01]  /*06c0*/  LDG.E R5, desc[UR18][R4.64] ;  /* 0x0000001204057981 */ /* 0x000f22000c1e1900 */
[----:B------:R-:W-:Y:S01]  /*06d0*/  LEA.HI.X R3, R10, UR7, R3, 0x2, P0 ;  /* 0x000000070a037c11 */ /* 0x000fe200080f1403 */
[----:B------:R-:W-:-:S04]  /*06e0*/  IMAD.WIDE R10, R11, 0x4, R8 ;  /* 0x000000040b0a7825 */ /* 0x000fc800078e0208 */
[----:B------:R-:W3:Y:S01]  /*06f0*/  LDG.E R16, desc[UR18][R2.64+0x4] ;  /* 0x0000041202107981 */ /* 0x000ee2000c1e1900 */
[----:B------:R-:W-:-:S03]  /*0700*/  IMAD.WIDE R14, R15, 0x4, R10 ;  /* 0x000000040f0e7825 */ /* 0x000fc600078e020a */
[----:B------:R-:W2:Y:S04]  /*0710*/  LDG.E R19, desc[UR18][R10.64] ;  /* 0x000000120a137981 */ /* 0x000ea8000c1e1900 */
[----:B------:R-:W2:Y:S04]  /*0720*/  LDG.E R18, desc[UR18][R2.64+0x8] ;  /* 0x0000081202127981 */ /* 0x000ea8000c1e1900 */
[----:B------:R-:W5:Y:S04]  /*0730*/  LDG.E R20, desc[UR18][R2.64+0xc] ;  /* 0x00000c1202147981 */ /* 0x000f68000c1e1900 */
[----:B------:R-:W5:Y:S01]  /*0740*/  LDG.E R14, desc[UR18][R14.64] ;  /* 0x000000120e0e7981 */ /* 0x000f62000c1e1900 */
[----:B------:R-:W-:Y:S01]  /*0750*/  UIADD3 UR4, UPT, UPT, UR4, 0x4, URZ ;  /* 0x0000000404047890 */ /* 0x000fe2000fffe0ff */
[----:B----4-:R-:W-:-:S04]  /*0760*/  IMAD R5, R5, R6, R12 ;  /* 0x0000000605057224 */ /* 0x010fc800078e020c */
[----:B---3--:R-:W-:-:S04]  /*0770*/  IMAD R5, R16, R17, R5 ;  /* 0x0000001110057224 */ /* 0x008fc800078e0205 */
[----:B--2---:R-:W-:-:S04]  /*0780*/  IMAD R5, R18, R19, R5 ;  /* 0x0000001312057224 */ /* 0x004fc800078e0205 */
[----:B-----5:R-:W-:-:S07]  /*0790*/  IMAD R12, R20, R14, R5 ;  /* 0x0000000e140c7224 */ /* 0x020fce00078e0205 */
.L_x_3:
[----:B------:R-:W-:Y:S05]  /*07a0*/  BRA.U !UP1, `(.L_x_2) ;  /* 0x0000000109a87547 */ /* 0x000fea000b800000 */
[----:B------:R-:W-:Y:S01]  /*07b0*/  UISETP.NE.AND UP0, UPT, UR5, 0x1, UPT ;  /* 0x000000010500788c */ /* 0x000fe2000bf05270 */
[----:B------:R-:W-:Y:S01]  /*07c0*/  MOV R7, UR4 ;  /* 0x0000000400077c02 */ /* 0x000fe20008000f00 */
[----:B------:R-:W-:Y:S02]  /*07d0*/  ULOP3.LUT UR5, UR20, 0x1, URZ, 0xc0, !UPT ;  /* 0x0000000114057892 */ /* 0x000fe4000f8ec0ff */
[----:B------:R-:W-:Y:S02]  /*07e0*/  MOV R15, UR20 ;  /* 0x00000014000f7c02 */ /* 0x000fe40008000f00 */
[----:B------:R-:W-:Y:S01]  /*07f0*/  UISETP.NE.U32.AND UP1, UPT, UR5, 0x1, UPT ;  /* 0x000000010500788c */ /* 0x000fe2000bf25070 */
[----:B------:R-:W-:-:S04]  /*0800*/  PLOP3.LUT P1, PT, PT, PT, UP0, 0x80, 0x8 ;  /* 0x000000000008781c */ /* 0x000fc80003f2f008 */
[----:B------:R-:W1:Y:S01]  /*0810*/  @UP0 LDCU.128 UR8, c[0x0][0x380] ;  /* 0x00007000ff0807ac */ /* 0x000e620008000c00 */
[----:B------:R-:W-:Y:S01]  /*0820*/  PLOP3.LUT P0, PT, PT, PT, UP1, 0x80, 0x8 ;  /* 0x000000000008781c */ /* 0x000fe20003f0f018 */
[----:B------:R-:W2:Y:S04]  /*0830*/  @UP0 LDCU.64 UR6, c[0x0][0x380] ;  /* 0x00007000ff0607ac */ /* 0x000ea80008000a00 */
[----:B------:R-:W3:Y:S03]  /*0840*/  @!UP1 LDCU.128 UR12, c[0x0][0x380] ;  /* 0x00007000ff0c97ac */ /* 0x000ee60008000c00 */
[C---:B------:R-:W-:Y:S02]  /*0850*/  @P1 IADD3 R3, PT, PT, R13.reuse, UR4, RZ ;  /* 0x000000040d031c10 */ /* 0x040fe4000fffe0ff */
[----:B------:R-:W-:Y:S01]  /*0860*/  @P1 IADD3 R6, P2, PT, R13, UR4, RZ ;  /* 0x000000040d061c10 */ /* 0x000fe2000ff5e0ff */
[----:B------:R-:W-:Y:S01]  /*0870*/  @UP0 UIADD3 UR4, UPT, UPT, UR4, 0x2, URZ ;  /* 0x0000000204040890 */ /* 0x000fe2000fffe0ff */
[----:B-1----:R-:W-:Y:S01]  /*0880*/  MOV R11, UR9 ;  /* 0x00000009000b7c02 */ /* 0x002fe20008000f00 */
[----:B------:R-:W-:Y:S01]  /*0890*/  IMAD.U32 R10, RZ, RZ, UR8 ;  /* 0x00000008ff0a7e24 */ /* 0x000fe2000f8e00ff */
[----:B------:R-:W-:-:S02]  /*08a0*/  MOV R4, UR10 ;  /* 0x0000000a00047c02 */ /* 0x000fc40008000f00 */
[----:B------:R-:W-:Y:S01]  /*08b0*/  MOV R5, UR11 ;  /* 0x0000000b00057c02 */ /* 0x000fe20008000f00 */
[----:B------:R-:W-:-:S04]  /*08c0*/  @P1 IMAD.WIDE.U32 R10, R3, 0x4, R10 ;  /* 0x00000004030a1825 */ /* 0x000fc800078e000a */
[----:B------:R-:W-:Y:S01]  /*08d0*/  @P1 IMAD R3, R7, UR20, R0 ;  /* 0x0000001407031c24 */ /* 0x000fe2000f8e0200 */
[----:B------:R-:W-:Y:S01]  /*08e0*/  @P1 IADD3.X R7, PT, PT, RZ, RZ, RZ, P2, !PT ;  /* 0x000000ffff071210 */ /* 0x000fe200017fe4ff */
[----:B------:R-:W-:Y:S01]  /*08f0*/  IMAD.U32 R19, RZ, RZ, UR4 ;  /* 0x00000004ff137e24 */ /* 0x000fe2000f8e00ff */
[C---:B--2---:R-:W-:Y:S01]  /*0900*/  @P1 LEA R2, P2, R6.reuse, UR6, 0x2 ;  /* 0x0000000606021c11 */ /* 0x044fe2000f8410ff */
[----:B------:R-:W-:Y:S01]  /*0910*/  @P1 IMAD.WIDE R4, R3, 0x4, R4 ;  /* 0x0000000403041825 */ /* 0x000fe200078e0204 */
[----:B------:R-:W-:Y:S01]  /*0920*/  @!P0 IADD3 R17, PT, PT, R13, UR4, RZ ;  /* 0x000000040d118c10 */ /* 0x000fe2000fffe0ff */
[----:B0-----:R-:W2:Y:S01]  /*0930*/  @P1 LDG.E R11, desc[UR18][R10.64] ;  /* 0x000000120a0b1981 */ /* 0x001ea2000c1e1900 */
[----:B------:R-:W-:Y:S01]  /*0940*/  @P1 LEA.HI.X R3, R6, UR7, R7, 0x2, P2 ;  /* 0x0000000706031c11 */ /* 0x000fe200090f1407 */
[----:B------:R-:W-:Y:S01]  /*0950*/  @!P0 IMAD R19, R19, UR20, R0 ;  /* 0x0000001413138c24 */ /* 0x000fe2000f8e0200 */
[----:B---3--:R-:W-:Y:S01]  /*0960*/  MOV R6, UR12 ;  /* 0x0000000c00067c02 */ /* 0x008fe20008000f00 */
[----:B------:R-:W-:Y:S01]  /*0970*/  @P1 IMAD.WIDE R14, R15, 0x4, R4 ;  /* 0x000000040f0e1825 */ /* 0x000fe200078e0204 */
[----:B------:R-:W-:Y:S01]  /*0980*/  MOV R7, UR13 ;  /* 0x0000000d00077c02 */ /* 0x000fe20008000f00 */
[----:B------:R-:W2:Y:S01]  /*0990*/  @P1 LDG.E R4, desc[UR18][R4.64] ;  /* 0x0000001204041981 */ /* 0x000ea2000c1e1900 */
[----:B------:R-:W-:-:S02]  /*09a0*/  MOV R8, UR14 ;  /* 0x0000000e00087c02 */ /* 0x000fc40008000f00 */
[----:B------:R-:W-:Y:S01]  /*09b0*/  MOV R9, UR15 ;  /* 0x0000000f00097c02 */ /* 0x000fe20008000f00 */
[----:B------:R-:W-:Y:S01]  /*09c0*/  @!P0 IMAD.WIDE.U32 R6, R17, 0x4, R6 ;  /* 0x0000000411068825 */ /* 0x000fe200078e0006 */
[----:B------:R-:W3:Y:S03]  /*09d0*/  @P1 LDG.E R14, desc[UR18][R14.64] ;  /* 0x000000120e0e1981 */ /* 0x000ee6000c1e1900 */
[----:B------:R-:W-:Y:S01]  /*09e0*/  @!P0 IMAD.WIDE R8, R19, 0x4, R8 ;  /* 0x0000000413088825 */ /* 0x000fe200078e0208 */
[----:B------:R-:W3:Y:S04]  /*09f0*/  @P1 LDG.E R2, desc[UR18][R2.64+0x4] ;  /* 0x0000041202021981 */ /* 0x000ee8000c1e1900 */
[----:B------:R-:W4:Y:S04]  /*0a00*/  @!P0 LDG.E R7, desc[UR18][R6.64] ;  /* 0x0000001206078981 */ /* 0x000f28000c1e1900 */
[----:B------:R-:W4:Y:S01]  /*0a10*/  @!P0 LDG.E R8, desc[UR18][R8.64] ;  /* 0x0000001208088981 */ /* 0x000f22000c1e1900 */
[----:B--2---:R-:W-:-:S04]  /*0a20*/  @P1 IMAD R11, R11, R4, R12 ;  /* 0x000000040b0b1224 */ /* 0x004fc800078e020c */
[----:B---3--:R-:W-:-:S04]  /*0a30*/  @P1 IMAD R12, R2, R14, R11 ;  /* 0x0000000e020c1224 */ /* 0x008fc800078e020b */
[----:B----4-:R-:W-:-:S07]  /*0a40*/  @!P0 IMAD R12, R7, R8, R12 ;  /* 0x00000008070c8224 */ /* 0x010fce00078e020c */
.L_x_2:
[----:B------:R-:W1:Y:S01]  /*0a50*/  LDC.64 R2, c[0x0][0x390] ;  /* 0x0000e400ff027b82 */ /* 0x000e620000000a00 */
[----:B------:R-:W-:-:S05]  /*0a60*/  IADD3 R13, PT, PT, R0, R13, RZ ;  /* 0x0000000d000d7210 */ /* 0x000fca0007ffe0ff */
[----:B-1----:R-:W-:-:S05]  /*0a70*/  IMAD.WIDE R2, R13, 0x4, R2 ;  /* 0x000000040d027825 */ /* 0x002fca00078e0202 */
[----:B0-----:R-:W-:Y:S01]  /*0a80*/  STG.E desc[UR18][R2.64], R12 ;  /* 0x0000000c02007986 */ /* 0x001fe2000c101912 */
[----:B------:R-:W-:Y:S05]  /*0a90*/  EXIT ;  /* 0x000000000000794d */ /* 0x000fea0003800000 */
.L_x_4:
[----:B------:R-:W-:-:S00]  /*0aa0*/  BRA `(.L_x_4) ;  /* 0xfffffffc00fc7947 */ /* 0x000fc0000383ffff */
[----:B------:R-:W-:-:S00]  /*0ab0*/  NOP ;  /* 0x0000000000007918 */ /* 0x000fc00000000000 */
        /* <DEDUP_REMOVED lines=12> */
.L_x_5:


//--------------------- .nv.shared.reserved.0     --------------------------
	.section	.nv.shared.reserved.0,"aw",@nobits
	.weak		__nv_reservedSMEM_offset_0_alias
	.size		__nv_reservedSMEM_offset_0_alias, 0, 64
	.other		__nv_reservedSMEM_offset_0_alias,@"STO_CUDA_RESERVED_SHARED STV_DEFAULT"
__nv_reservedSMEM_offset_0_alias:
	.zero		0
	.zero		64


//--------------------- .nv.constant0._Z5DevMMPiS_S_i --------------------------
	.section	.nv.constant0._Z5DevMMPiS_S_i,"a",@progbits
	.sectionflags	@""
	.align	4
.nv.constant0._Z5DevMMPiS_S_i:
	.zero		924


//--------------------- SYMBOLS --------------------------

	.type		.nv.reservedSmem.offset0,@object
	.size		.nv.reservedSmem.offset0,0x4
